//
// Generated by NVIDIA NVVM Compiler
//
// Compiler Build ID: CL-36424714
// Cuda compilation tools, release 13.0, V13.0.88
// Based on NVVM 20.0.0
//

.version 9.0
.target sm_100
.address_size 64

	// .globl	mandelGen

.visible .entry mandelGen(
	.param .u64 .ptr .align 1 mandelGen_param_0
)
{
	.reg .pred 	%p<5>;
	.reg .b16 	%rs<3>;
	.reg .b32 	%r<9>;
	.reg .b32 	%f<21>;
	.reg .b64 	%rd<5>;

	ld.param.u64 	%rd1, [mandelGen_param_0];
	mov.u32 	%r1, %tid.x;
	mov.u32 	%r2, %ctaid.x;
	setp.gt.u32 	%p1, %r2, 511;
	@%p1 bra 	$L__BB0_4;
	cvt.rn.f32.u32 	%f12, %r1;
	fma.rn.f32 	%f1, %f12, 0f390F9550, 0fBF4B0985;
	cvt.rn.f32.u32 	%f13, %r2;
	fma.rn.f32 	%f2, %f13, 0fB953415B, 0f3E105B7D;
	mov.b32 	%r8, 1;
	mov.f32 	%f17, 0f00000000;
	mov.f32 	%f18, %f17;
	mov.f32 	%f19, %f17;
	mov.f32 	%f20, %f17;
$L__BB0_2:
	sub.f32 	%f14, %f18, %f17;
	add.f32 	%f7, %f1, %f14;
	add.f32 	%f15, %f20, %f20;
	fma.rn.f32 	%f19, %f15, %f19, %f2;
	add.s32 	%r4, %r8, 1;
	mul.f32 	%f18, %f7, %f7;
	mul.f32 	%f17, %f19, %f19;
	add.f32 	%f16, %f18, %f17;
	setp.lt.f32 	%p2, %f16, 0f40800000;
	setp.lt.u32 	%p3, %r8, 511;
	and.pred  	%p4, %p2, %p3;
	mov.u32 	%r8, %r4;
	mov.f32 	%f20, %f7;
	@%p4 bra 	$L__BB0_2;
	cvt.u16.u32 	%rs1, %r4;
	shl.b16 	%rs2, %rs1, 4;
	shl.b32 	%r6, %r2, 9;
	add.s32 	%r7, %r6, %r1;
	cvt.u64.u32 	%rd2, %r7;
	cvta.to.global.u64 	%rd3, %rd1;
	add.s64 	%rd4, %rd3, %rd2;
	st.global.u8 	[%rd4], %rs2;
$L__BB0_4:
	ret;

}
	// .globl	_Z6kernelPh
.visible .entry _Z6kernelPh(
	.param .u64 .ptr .align 1 _Z6kernelPh_param_0
)
{
	.reg .pred 	%p<4>;
	.reg .b16 	%rs<3>;
	.reg .b32 	%r<9>;
	.reg .b32 	%f<21>;
	.reg .b64 	%rd<5>;

	ld.param.u64 	%rd1, [_Z6kernelPh_param_0];
	mov.u32 	%r1, %tid.x;
	cvt.rn.f32.u32 	%f12, %r1;
	fma.rn.f32 	%f1, %f12, 0f3BCCCCCD, 0fC0000000;
	mov.u32 	%r2, %ctaid.x;
	cvt.rn.f32.u32 	%f13, %r2;
	fma.rn.f32 	%f2, %f13, 0fBB99999A, 0f3F99999A;
	mov.b32 	%r8, 1;
	mov.f32 	%f17, 0f00000000;
	mov.f32 	%f18, %f17;
	mov.f32 	%f19, %f17;
	mov.f32 	%f20, %f17;
$L__BB1_1:
	sub.f32 	%f14, %f18, %f17;
	add.f32 	%f7, %f1, %f14;
	add.f32 	%f15, %f19, %f19;
	fma.rn.f32 	%f20, %f20, %f15, %f2;
	add.s32 	%r4, %r8, 1;
	mul.f32 	%f18, %f7, %f7;
	mul.f32 	%f17, %f20, %f20;
	add.f32 	%f16, %f17, %f18;
	setp.lt.f32 	%p1, %f16, 0f40800000;
	setp.lt.u32 	%p2, %r8, 511;
	and.pred  	%p3, %p1, %p2;
	mov.u32 	%r8, %r4;
	mov.f32 	%f19, %f7;
	@%p3 bra 	$L__BB1_1;
	cvta.to.global.u64 	%rd2, %rd1;
	cvt.u16.u32 	%rs1, %r4;
	shl.b16 	%rs2, %rs1, 4;
	shl.b32 	%r6, %r2, 9;
	add.s32 	%r7, %r6, %r1;
	cvt.u64.u32 	%rd3, %r7;
	add.s64 	%rd4, %rd2, %rd3;
	st.global.u8 	[%rd4], %rs2;
	ret;

}
	// .globl	_Z6plate1Ph
.visible .entry _Z6plate1Ph(
	.param .u64 .ptr .align 1 _Z6plate1Ph_param_0
)
{
	.reg .pred 	%p<4>;
	.reg .b16 	%rs<3>;
	.reg .b32 	%r<9>;
	.reg .b32 	%f<21>;
	.reg .b64 	%rd<5>;

	ld.param.u64 	%rd1, [_Z6plate1Ph_param_0];
	mov.u32 	%r1, %tid.x;
	cvt.rn.f32.u32 	%f12, %r1;
	fma.rn.f32 	%f1, %f12, 0f34A18000, 0fBF30E94F;
	mov.u32 	%r2, %ctaid.x;
	cvt.rn.f32.u32 	%f13, %r2;
	fma.rn.f32 	%f2, %f13, 0fB4831800, 0f3EC642C0;
	mov.b32 	%r8, 1;
	mov.f32 	%f17, 0f00000000;
	mov.f32 	%f18, %f17;
	mov.f32 	%f19, %f17;
	mov.f32 	%f20, %f17;
$L__BB2_1:
	sub.f32 	%f14, %f18, %f17;
	add.f32 	%f7, %f1, %f14;
	add.f32 	%f15, %f19, %f19;
	fma.rn.f32 	%f20, %f20, %f15, %f2;
	add.s32 	%r4, %r8, 1;
	mul.f32 	%f18, %f7, %f7;
	mul.f32 	%f17, %f20, %f20;
	add.f32 	%f16, %f17, %f18;
	setp.lt.f32 	%p1, %f16, 0f40800000;
	setp.lt.u32 	%p2, %r8, 511;
	and.pred  	%p3, %p1, %p2;
	mov.u32 	%r8, %r4;
	mov.f32 	%f19, %f7;
	@%p3 bra 	$L__BB2_1;
	cvta.to.global.u64 	%rd2, %rd1;
	cvt.u16.u32 	%rs1, %r4;
	shl.b16 	%rs2, %rs1, 4;
	shl.b32 	%r6, %r2, 9;
	add.s32 	%r7, %r6, %r1;
	cvt.u64.u32 	%rd3, %r7;
	add.s64 	%rd4, %rd2, %rd3;
	st.global.u8 	[%rd4], %rs2;
	ret;

}
	// .globl	_Z6plate2Ph
.visible .entry _Z6plate2Ph(
	.param .u64 .ptr .align 1 _Z6plate2Ph_param_0
)
{
	.reg .pred 	%p<4>;
	.reg .b16 	%rs<3>;
	.reg .b32 	%r<9>;
	.reg .b32 	%f<21>;
	.reg .b64 	%rd<5>;

	ld.param.u64 	%rd1, [_Z6plate2Ph_param_0];
	mov.u32 	%r1, %tid.x;
	cvt.rn.f32.u32 	%f12, %r1;
	fma.rn.f32 	%f1, %f12, 0f390F9550, 0fBF4B0985;
	mov.u32 	%r2, %ctaid.x;
	cvt.rn.f32.u32 	%f13, %r2;
	fma.rn.f32 	%f2, %f13, 0fB953415B, 0f3E105B7D;
	mov.b32 	%r8, 1;
	mov.f32 	%f17, 0f00000000;
	mov.f32 	%f18, %f17;
	mov.f32 	%f19, %f17;
	mov.f32 	%f20, %f17;
$L__BB3_1:
	sub.f32 	%f14, %f18, %f17;
	add.f32 	%f7, %f1, %f14;
	add.f32 	%f15, %f19, %f19;
	fma.rn.f32 	%f20, %f20, %f15, %f2;
	add.s32 	%r4, %r8, 1;
	mul.f32 	%f18, %f7, %f7;
	mul.f32 	%f17, %f20, %f20;
	add.f32 	%f16, %f17, %f18;
	setp.lt.f32 	%p1, %f16, 0f40800000;
	setp.lt.u32 	%p2, %r8, 511;
	and.pred  	%p3, %p1, %p2;
	mov.u32 	%r8, %r4;
	mov.f32 	%f19, %f7;
	@%p3 bra 	$L__BB3_1;
	cvta.to.global.u64 	%rd2, %rd1;
	cvt.u16.u32 	%rs1, %r4;
	shl.b16 	%rs2, %rs1, 4;
	shl.b32 	%r6, %r2, 9;
	add.s32 	%r7, %r6, %r1;
	cvt.u64.u32 	%rd3, %r7;
	add.s64 	%rd4, %rd2, %rd3;
	st.global.u8 	[%rd4], %rs2;
	ret;

}
	// .globl	_Z6plate3Ph
.visible .entry _Z6plate3Ph(
	.param .u64 .ptr .align 1 _Z6plate3Ph_param_0
)
{
	.reg .pred 	%p<4>;
	.reg .b16 	%rs<3>;
	.reg .b32 	%r<9>;
	.reg .b32 	%f<21>;
	.reg .b64 	%rd<5>;

	ld.param.u64 	%rd1, [_Z6plate3Ph_param_0];
	mov.u32 	%r1, %tid.x;
	cvt.rn.f32.u32 	%f12, %r1;
	fma.rn.f32 	%f1, %f12, 0f341F8000, 0fBF3ED6BB;
	mov.u32 	%r2, %ctaid.x;
	cvt.rn.f32.u32 	%f13, %r2;
	fma.rn.f32 	%f2, %f13, 0fB4042000, 0f3DE77C46;
	mov.b32 	%r8, 1;
	mov.f32 	%f17, 0f00000000;
	mov.f32 	%f18, %f17;
	mov.f32 	%f19, %f17;
	mov.f32 	%f20, %f17;
$L__BB4_1:
	sub.f32 	%f14, %f18, %f17;
	add.f32 	%f7, %f1, %f14;
	add.f32 	%f15, %f19, %f19;
	fma.rn.f32 	%f20, %f20, %f15, %f2;
	add.s32 	%r4, %r8, 1;
	mul.f32 	%f18, %f7, %f7;
	mul.f32 	%f17, %f20, %f20;
	add.f32 	%f16, %f17, %f18;
	setp.lt.f32 	%p1, %f16, 0f40800000;
	setp.lt.u32 	%p2, %r8, 511;
	and.pred  	%p3, %p1, %p2;
	mov.u32 	%r8, %r4;
	mov.f32 	%f19, %f7;
	@%p3 bra 	$L__BB4_1;
	cvta.to.global.u64 	%rd2, %rd1;
	cvt.u16.u32 	%rs1, %r4;
	shl.b16 	%rs2, %rs1, 4;
	shl.b32 	%r6, %r2, 9;
	add.s32 	%r7, %r6, %r1;
	cvt.u64.u32 	%rd3, %r7;
	add.s64 	%rd4, %rd2, %rd3;
	st.global.u8 	[%rd4], %rs2;
	ret;

}
	// .globl	_Z6mandelPh
.visible .entry _Z6mandelPh(
	.param .u64 .ptr .align 1 _Z6mandelPh_param_0
)
{
	.reg .pred 	%p<4>;
	.reg .b16 	%rs<3>;
	.reg .b32 	%r<9>;
	.reg .b32 	%f<18>;
	.reg .b64 	%rd<5>;

	ld.param.u64 	%rd1, [_Z6mandelPh_param_0];
	mov.u32 	%r1, %ctaid.x;
	cvt.rn.f32.u32 	%f8, %r1;
	fma.rn.f32 	%f1, %f8, 0fBB99999A, 0f3F99999A;
	mov.u32 	%r2, %tid.x;
	cvt.rn.f32.u32 	%f9, %r2;
	fma.rn.f32 	%f2, %f9, 0f3BCCCCCD, 0fC0000000;
	mov.f32 	%f16, 0f00000000;
	mov.b32 	%r8, 1;
	mov.f32 	%f17, %f16;
$L__BB5_1:
	mul.f32 	%f10, %f16, %f16;
	mul.f32 	%f11, %f17, %f17;
	add.f32 	%f12, %f16, %f16;
	fma.rn.f32 	%f17, %f17, %f12, %f1;
	sub.f32 	%f13, %f10, %f11;
	add.f32 	%f16, %f2, %f13;
	add.s32 	%r4, %r8, 1;
	add.f32 	%f14, %f11, %f10;
	setp.lt.u32 	%p1, %r8, 511;
	setp.lt.f32 	%p2, %f14, 0f40800000;
	and.pred  	%p3, %p1, %p2;
	mov.u32 	%r8, %r4;
	@%p3 bra 	$L__BB5_1;
	cvta.to.global.u64 	%rd2, %rd1;
	cvt.u16.u32 	%rs1, %r4;
	shl.b16 	%rs2, %rs1, 5;
	shl.b32 	%r6, %r1, 9;
	add.s32 	%r7, %r6, %r2;
	cvt.u64.u32 	%rd3, %r7;
	add.s64 	%rd4, %rd2, %rd3;
	st.global.u8 	[%rd4], %rs2;
	ret;

}


// ===== COMPILED SASS (sm_100) =====

	.target	sm_100

	.elftype	@"ET_EXEC"


//--------------------- .note.nv.tkinfo           --------------------------
	.section	.note.nv.tkinfo,"",@"SHT_NOTE"
	.sectionflags	@"SHF_NOTE_NV_TKINFO"
	.tkinfo
        /*0018*/ 	.word	0x00000002
        /*0030*/ 	.string	""
        /*0030*/ 	.string	"ptxas"
        /*0030*/ 	.string	"Cuda compilation tools, release 13.0, V13.0.88"
        /*0030*/ 	.string	"Build cuda_13.0.r13.0/compiler.36424714_0"
        /*0030*/ 	.string	"-arch sm_100 -m 64 "



//--------------------- .note.nv.cuinfo           --------------------------
	.section	.note.nv.cuinfo,"",@"SHT_NOTE"
	.sectionflags	@"SHF_NOTE_NV_CUINFO"
        /*0018*/ 	.short	0x0002
        /*001a*/ 	.short	0x0064
        /*001c*/ 	.short	0x0082
	.zero		2


//--------------------- .nv.info                  --------------------------
	.section	.nv.info,"",@"SHT_CUDA_INFO"
	.align	4


	//----- nvinfo : EIATTR_REGCOUNT
	.align		4
        /*0000*/ 	.byte	0x04, 0x2f
        /*0002*/ 	.short	(.L_1 - .L_0)
	.align		4
.L_0:
        /*0004*/ 	.word	index@(mandelGen)
        /*0008*/ 	.word	0x0000000e


	//----- nvinfo : EIATTR_FRAME_SIZE
	.align		4
.L_1:
        /*000c*/ 	.byte	0x04, 0x11
        /*000e*/ 	.short	(.L_3 - .L_2)
	.align		4
.L_2:
        /*0010*/ 	.word	index@(mandelGen)
        /*0014*/ 	.word	0x00000000


	//----- nvinfo : EIATTR_REGCOUNT
	.align		4
.L_3:
        /*0018*/ 	.byte	0x04, 0x2f
        /*001a*/ 	.short	(.L_5 - .L_4)
	.align		4
.L_4:
        /*001c*/ 	.word	index@(_Z6kernelPh)
        /*0020*/ 	.word	0x0000000e


	//----- nvinfo : EIATTR_FRAME_SIZE
	.align		4
.L_5:
        /*0024*/ 	.byte	0x04, 0x11
        /*0026*/ 	.short	(.L_7 - .L_6)
	.align		4
.L_6:
        /*0028*/ 	.word	index@(_Z6kernelPh)
        /*002c*/ 	.word	0x00000000


	//----- nvinfo : EIATTR_REGCOUNT
	.align		4
.L_7:
        /*0030*/ 	.byte	0x04, 0x2f
        /*0032*/ 	.short	(.L_9 - .L_8)
	.align		4
.L_8:
        /*0034*/ 	.word	index@(_Z6plate1Ph)
        /*0038*/ 	.word	0x0000000e


	//----- nvinfo : EIATTR_FRAME_SIZE
	.align		4
.L_9:
        /*003c*/ 	.byte	0x04, 0x11
        /*003e*/ 	.short	(.L_11 - .L_10)
	.align		4
.L_10:
        /*0040*/ 	.word	index@(_Z6plate1Ph)
        /*0044*/ 	.word	0x00000000


	//----- nvinfo : EIATTR_REGCOUNT
	.align		4
.L_11:
        /*0048*/ 	.byte	0x04, 0x2f
        /*004a*/ 	.short	(.L_13 - .L_12)
	.align		4
.L_12:
        /*004c*/ 	.word	index@(_Z6plate2Ph)
        /*0050*/ 	.word	0x0000000e


	//----- nvinfo : EIATTR_FRAME_SIZE
	.align		4
.L_13:
        /*0054*/ 	.byte	0x04, 0x11
        /*0056*/ 	.short	(.L_15 - .L_14)
	.align		4
.L_14:
        /*0058*/ 	.word	index@(_Z6plate2Ph)
        /*005c*/ 	.word	0x00000000


	//----- nvinfo : EIATTR_REGCOUNT
	.align		4
.L_15:
        /*0060*/ 	.byte	0x04, 0x2f
        /*0062*/ 	.short	(.L_17 - .L_16)
	.align		4
.L_16:
        /*0064*/ 	.word	index@(_Z6plate3Ph)
        /*0068*/ 	.word	0x0000000e


	//----- nvinfo : EIATTR_FRAME_SIZE
	.align		4
.L_17:
        /*006c*/ 	.byte	0x04, 0x11
        /*006e*/ 	.short	(.L_19 - .L_18)
	.align		4
.L_18:
        /*0070*/ 	.word	index@(_Z6plate3Ph)
        /*0074*/ 	.word	0x00000000


	//----- nvinfo : EIATTR_REGCOUNT
	.align		4
.L_19:
        /*0078*/ 	.byte	0x04, 0x2f
        /*007a*/ 	.short	(.L_21 - .L_20)
	.align		4
.L_20:
        /*007c*/ 	.word	index@(_Z6mandelPh)
        /*0080*/ 	.word	0x0000000d


	//----- nvinfo : EIATTR_FRAME_SIZE
	.align		4
.L_21:
        /*0084*/ 	.byte	0x04, 0x11
        /*0086*/ 	.short	(.L_23 - .L_22)
	.align		4
.L_22:
        /*0088*/ 	.word	index@(_Z6mandelPh)
        /*008c*/ 	.word	0x00000000


	//----- nvinfo : EIATTR_MIN_STACK_SIZE
	.align		4
.L_23:
        /*0090*/ 	.byte	0x04, 0x12
        /*0092*/ 	.short	(.L_25 - .L_24)
	.align		4
.L_24:
        /*0094*/ 	.word	index@(_Z6mandelPh)
        /*0098*/ 	.word	0x00000000


	//----- nvinfo : EIATTR_MIN_STACK_SIZE
	.align		4
.L_25:
        /*009c*/ 	.byte	0x04, 0x12
        /*009e*/ 	.short	(.L_27 - .L_26)
	.align		4
.L_26:
        /*00a0*/ 	.word	index@(_Z6plate3Ph)
        /*00a4*/ 	.word	0x00000000


	//----- nvinfo : EIATTR_MIN_STACK_SIZE
	.align		4
.L_27:
        /*00a8*/ 	.byte	0x04, 0x12
        /*00aa*/ 	.short	(.L_29 - .L_28)
	.align		4
.L_28:
        /*00ac*/ 	.word	index@(_Z6plate2Ph)
        /*00b0*/ 	.word	0x00000000


	//----- nvinfo : EIATTR_MIN_STACK_SIZE
	.align		4
.L_29:
        /*00b4*/ 	.byte	0x04, 0x12
        /*00b6*/ 	.short	(.L_31 - .L_30)
	.align		4
.L_30:
        /*00b8*/ 	.word	index@(_Z6plate1Ph)
        /*00bc*/ 	.word	0x00000000


	//----- nvinfo : EIATTR_MIN_STACK_SIZE
	.align		4
.L_31:
        /*00c0*/ 	.byte	0x04, 0x12
        /*00c2*/ 	.short	(.L_33 - .L_32)
	.align		4
.L_32:
        /*00c4*/ 	.word	index@(_Z6kernelPh)
        /*00c8*/ 	.word	0x00000000


	//----- nvinfo : EIATTR_MIN_STACK_SIZE
	.align		4
.L_33:
        /*00cc*/ 	.byte	0x04, 0x12
        /*00ce*/ 	.short	(.L_35 - .L_34)
	.align		4
.L_34:
        /*00d0*/ 	.word	index@(mandelGen)
        /*00d4*/ 	.word	0x00000000
.L_35:


//--------------------- .nv.compat                --------------------------
	.section	.nv.compat,"",@"SHT_CUDA_COMPAT_INFO"
	.align	4
        /*0000*/ 	.byte	0x02, 0x09, 0x00, 0x00, 0x02, 0x02, 0x01, 0x00, 0x02, 0x05, 0x05, 0x00, 0x03, 0x07, 0x01, 0x01
        /*0010*/ 	.byte	0x02, 0x03, 0x00, 0x00, 0x02, 0x06, 0x01, 0x00, 0x04, 0x0b, 0x08, 0x00, 0x01, 0x00, 0x00, 0x00
        /*0020*/ 	.byte	0x00, 0x00, 0x00, 0x00


//--------------------- .nv.info._Z6mandelPh      --------------------------
	.section	.nv.info._Z6mandelPh,"",@"SHT_CUDA_INFO"
	.sectionflags	@""
	.align	4


	//----- nvinfo : EIATTR_CUDA_API_VERSION
	.align		4
        /*0000*/ 	.byte	0x04, 0x37
        /*0002*/ 	.short	(.L_37 - .L_36)
.L_36:
        /*0004*/ 	.word	0x00000082


	//----- nvinfo : EIATTR_KPARAM_INFO
	.align		4
.L_37:
        /*0008*/ 	.byte	0x04, 0x17
        /*000a*/ 	.short	(.L_39 - .L_38)
.L_38:
        /*000c*/ 	.word	0x00000000
        /*0010*/ 	.short	0x0000
        /*0012*/ 	.short	0x0000
        /*0014*/ 	.byte	0x00, 0xf5, 0x21, 0x00


	//----- nvinfo : EIATTR_SPARSE_MMA_MASK
	.align		4
.L_39:
        /*0018*/ 	.byte	0x03, 0x50
        /*001a*/ 	.short	0x0000


	//----- nvinfo : EIATTR_MAXREG_COUNT
	.align		4
        /*001c*/ 	.byte	0x03, 0x1b
        /*001e*/ 	.short	0x00ff


	//----- nvinfo : EIATTR_MERCURY_ISA_VERSION
	.align		4
        /*0020*/ 	.byte	0x03, 0x5f
        /*0022*/ 	.short	0x0101


	//----- nvinfo : EIATTR_VRC_CTA_INIT_COUNT
	.align		4
        /*0024*/ 	.byte	0x02, 0x4a
	.zero		1
	.zero		1


	//----- nvinfo : EIATTR_EXIT_INSTR_OFFSETS
	.align		4
        /*0028*/ 	.byte	0x04, 0x1c
        /*002a*/ 	.short	(.L_41 - .L_40)


	//   ....[0]....
.L_40:
        /*002c*/ 	.word	0x00000200


	//----- nvinfo : EIATTR_CRS_STACK_SIZE
	.align		4
.L_41:
        /*0030*/ 	.byte	0x04, 0x1e
        /*0032*/ 	.short	(.L_43 - .L_42)
.L_42:
        /*0034*/ 	.word	0x00000000


	//----- nvinfo : EIATTR_CBANK_PARAM_SIZE
	.align		4
.L_43:
        /*0038*/ 	.byte	0x03, 0x19
        /*003a*/ 	.short	0x0008


	//----- nvinfo : EIATTR_PARAM_CBANK
	.align		4
        /*003c*/ 	.byte	0x04, 0x0a
        /*003e*/ 	.short	(.L_45 - .L_44)
	.align		4
.L_44:
        /*0040*/ 	.word	index@(.nv.constant0._Z6mandelPh)
        /*0044*/ 	.short	0x0380
        /*0046*/ 	.short	0x0008


	//----- nvinfo : EIATTR_SW_WAR
	.align		4
.L_45:
        /*0048*/ 	.byte	0x04, 0x36
        /*004a*/ 	.short	(.L_47 - .L_46)
.L_46:
        /*004c*/ 	.word	0x00000008
.L_47:


//--------------------- .nv.info._Z6plate3Ph      --------------------------
	.section	.nv.info._Z6plate3Ph,"",@"SHT_CUDA_INFO"
	.sectionflags	@""
	.align	4


	//----- nvinfo : EIATTR_CUDA_API_VERSION
	.align		4
        /*0000*/ 	.byte	0x04, 0x37
        /*0002*/ 	.short	(.L_49 - .L_48)
.L_48:
        /*0004*/ 	.word	0x00000082


	//----- nvinfo : EIATTR_KPARAM_INFO
	.align		4
.L_49:
        /*0008*/ 	.byte	0x04, 0x17
        /*000a*/ 	.short	(.L_51 - .L_50)
.L_50:
        /*000c*/ 	.word	0x00000000
        /*0010*/ 	.short	0x0000
        /*0012*/ 	.short	0x0000
        /*0014*/ 	.byte	0x00, 0xf5, 0x21, 0x00


	//----- nvinfo : EIATTR_SPARSE_MMA_MASK
	.align		4
.L_51:
        /*0018*/ 	.byte	0x03, 0x50
        /*001a*/ 	.short	0x0000


	//----- nvinfo : EIATTR_MAXREG_COUNT
	.align		4
        /*001c*/ 	.byte	0x03, 0x1b
        /*001e*/ 	.short	0x00ff


	//----- nvinfo : EIATTR_MERCURY_ISA_VERSION
	.align		4
        /*0020*/ 	.byte	0x03, 0x5f
        /*0022*/ 	.short	0x0101


	//----- nvinfo : EIATTR_VRC_CTA_INIT_COUNT
	.align		4
        /*0024*/ 	.byte	0x02, 0x4a
	.zero		1
	.zero		1


	//----- nvinfo : EIATTR_EXIT_INSTR_OFFSETS
	.align		4
        /*0028*/ 	.byte	0x04, 0x1c
        /*002a*/ 	.short	(.L_53 - .L_52)


	//   ....[0]....
.L_52:
        /*002c*/ 	.word	0x00000210


	//----- nvinfo : EIATTR_CRS_STACK_SIZE
	.align		4
.L_53:
        /*0030*/ 	.byte	0x04, 0x1e
        /*0032*/ 	.short	(.L_55 - .L_54)
.L_54:
        /*0034*/ 	.word	0x00000000


	//----- nvinfo : EIATTR_CBANK_PARAM_SIZE
	.align		4
.L_55:
        /*0038*/ 	.byte	0x03, 0x19
        /*003a*/ 	.short	0x0008


	//----- nvinfo : EIATTR_PARAM_CBANK
	.align		4
        /*003c*/ 	.byte	0x04, 0x0a
        /*003e*/ 	.short	(.L_57 - .L_56)
	.align		4
.L_56:
        /*0040*/ 	.word	index@(.nv.constant0._Z6plate3Ph)
        /*0044*/ 	.short	0x0380
        /*0046*/ 	.short	0x0008


	//----- nvinfo : EIATTR_SW_WAR
	.align		4
.L_57:
        /*0048*/ 	.byte	0x04, 0x36
        /*004a*/ 	.short	(.L_59 - .L_58)
.L_58:
        /*004c*/ 	.word	0x00000008
.L_59:


//--------------------- .nv.info._Z6plate2Ph      --------------------------
	.section	.nv.info._Z6plate2Ph,"",@"SHT_CUDA_INFO"
	.sectionflags	@""
	.align	4


	//----- nvinfo : EIATTR_CUDA_API_VERSION
	.align		4
        /*0000*/ 	.byte	0x04, 0x37
        /*0002*/ 	.short	(.L_61 - .L_60)
.L_60:
        /*0004*/ 	.word	0x00000082


	//----- nvinfo : EIATTR_KPARAM_INFO
	.align		4
.L_61:
        /*0008*/ 	.byte	0x04, 0x17
        /*000a*/ 	.short	(.L_63 - .L_62)
.L_62:
        /*000c*/ 	.word	0x00000000
        /*0010*/ 	.short	0x0000
        /*0012*/ 	.short	0x0000
        /*0014*/ 	.byte	0x00, 0xf5, 0x21, 0x00


	//----- nvinfo : EIATTR_SPARSE_MMA_MASK
	.align		4
.L_63:
        /*0018*/ 	.byte	0x03, 0x50
        /*001a*/ 	.short	0x0000


	//----- nvinfo : EIATTR_MAXREG_COUNT
	.align		4
        /*001c*/ 	.byte	0x03, 0x1b
        /*001e*/ 	.short	0x00ff


	//----- nvinfo : EIATTR_MERCURY_ISA_VERSION
	.align		4
        /*0020*/ 	.byte	0x03, 0x5f
        /*0022*/ 	.short	0x0101


	//----- nvinfo : EIATTR_VRC_CTA_INIT_COUNT
	.align		4
        /*0024*/ 	.byte	0x02, 0x4a
	.zero		1
	.zero		1


	//----- nvinfo : EIATTR_EXIT_INSTR_OFFSETS
	.align		4
        /*0028*/ 	.byte	0x04, 0x1c
        /*002a*/ 	.short	(.L_65 - .L_64)


	//   ....[0]....
.L_64:
        /*002c*/ 	.word	0x00000210


	//----- nvinfo : EIATTR_CRS_STACK_SIZE
	.align		4
.L_65:
        /*0030*/ 	.byte	0x04, 0x1e
        /*0032*/ 	.short	(.L_67 - .L_66)
.L_66:
        /*0034*/ 	.word	0x00000000


	//----- nvinfo : EIATTR_CBANK_PARAM_SIZE
	.align		4
.L_67:
        /*0038*/ 	.byte	0x03, 0x19
        /*003a*/ 	.short	0x0008


	//----- nvinfo : EIATTR_PARAM_CBANK
	.align		4
        /*003c*/ 	.byte	0x04, 0x0a
        /*003e*/ 	.short	(.L_69 - .L_68)
	.align		4
.L_68:
        /*0040*/ 	.word	index@(.nv.constant0._Z6plate2Ph)
        /*0044*/ 	.short	0x0380
        /*0046*/ 	.short	0x0008


	//----- nvinfo : EIATTR_SW_WAR
	.align		4
.L_69:
        /*0048*/ 	.byte	0x04, 0x36
        /*004a*/ 	.short	(.L_71 - .L_70)
.L_70:
        /*004c*/ 	.word	0x00000008
.L_71:


//--------------------- .nv.info._Z6plate1Ph      --------------------------
	.section	.nv.info._Z6plate1Ph,"",@"SHT_CUDA_INFO"
	.sectionflags	@""
	.align	4


	//----- nvinfo : EIATTR_CUDA_API_VERSION
	.align		4
        /*0000*/ 	.byte	0x04, 0x37
        /*0002*/ 	.short	(.L_73 - .L_72)
.L_72:
        /*0004*/ 	.word	0x00000082


	//----- nvinfo : EIATTR_KPARAM_INFO
	.align		4
.L_73:
        /*0008*/ 	.byte	0x04, 0x17
        /*000a*/ 	.short	(.L_75 - .L_74)
.L_74:
        /*000c*/ 	.word	0x00000000
        /*0010*/ 	.short	0x0000
        /*0012*/ 	.short	0x0000
        /*0014*/ 	.byte	0x00, 0xf5, 0x21, 0x00


	//----- nvinfo : EIATTR_SPARSE_MMA_MASK
	.align		4
.L_75:
        /*0018*/ 	.byte	0x03, 0x50
        /*001a*/ 	.short	0x0000


	//----- nvinfo : EIATTR_MAXREG_COUNT
	.align		4
        /*001c*/ 	.byte	0x03, 0x1b
        /*001e*/ 	.short	0x00ff


	//----- nvinfo : EIATTR_MERCURY_ISA_VERSION
	.align		4
        /*0020*/ 	.byte	0x03, 0x5f
        /*0022*/ 	.short	0x0101


	//----- nvinfo : EIATTR_VRC_CTA_INIT_COUNT
	.align		4
        /*0024*/ 	.byte	0x02, 0x4a
	.zero		1
	.zero		1


	//----- nvinfo : EIATTR_EXIT_INSTR_OFFSETS
	.align		4
        /*0028*/ 	.byte	0x04, 0x1c
        /*002a*/ 	.short	(.L_77 - .L_76)


	//   ....[0]....
.L_76:
        /*002c*/ 	.word	0x00000210


	//----- nvinfo : EIATTR_CRS_STACK_SIZE
	.align		4
.L_77:
        /*0030*/ 	.byte	0x04, 0x1e
        /*0032*/ 	.short	(.L_79 - .L_78)
.L_78:
        /*0034*/ 	.word	0x00000000


	//----- nvinfo : EIATTR_CBANK_PARAM_SIZE
	.align		4
.L_79:
        /*0038*/ 	.byte	0x03, 0x19
        /*003a*/ 	.short	0x0008


	//----- nvinfo : EIATTR_PARAM_CBANK
	.align		4
        /*003c*/ 	.byte	0x04, 0x0a
        /*003e*/ 	.short	(.L_81 - .L_80)
	.align		4
.L_80:
        /*0040*/ 	.word	index@(.nv.constant0._Z6plate1Ph)
        /*0044*/ 	.short	0x0380
        /*0046*/ 	.short	0x0008


	//----- nvinfo : EIATTR_SW_WAR
	.align		4
.L_81:
        /*0048*/ 	.byte	0x04, 0x36
        /*004a*/ 	.short	(.L_83 - .L_82)
.L_82:
        /*004c*/ 	.word	0x00000008
.L_83:


//--------------------- .nv.info._Z6kernelPh      --------------------------
	.section	.nv.info._Z6kernelPh,"",@"SHT_CUDA_INFO"
	.sectionflags	@""
	.align	4


	//----- nvinfo : EIATTR_CUDA_API_VERSION
	.align		4
        /*0000*/ 	.byte	0x04, 0x37
        /*0002*/ 	.short	(.L_85 - .L_84)
.L_84:
        /*0004*/ 	.word	0x00000082


	//----- nvinfo : EIATTR_KPARAM_INFO
	.align		4
.L_85:
        /*0008*/ 	.byte	0x04, 0x17
        /*000a*/ 	.short	(.L_87 - .L_86)
.L_86:
        /*000c*/ 	.word	0x00000000
        /*0010*/ 	.short	0x0000
        /*0012*/ 	.short	0x0000
        /*0014*/ 	.byte	0x00, 0xf5, 0x21, 0x00


	//----- nvinfo : EIATTR_SPARSE_MMA_MASK
	.align		4
.L_87:
        /*0018*/ 	.byte	0x03, 0x50
        /*001a*/ 	.short	0x0000


	//----- nvinfo : EIATTR_MAXREG_COUNT
	.align		4
        /*001c*/ 	.byte	0x03, 0x1b
        /*001e*/ 	.short	0x00ff


	//----- nvinfo : EIATTR_MERCURY_ISA_VERSION
	.align		4
        /*0020*/ 	.byte	0x03, 0x5f
        /*0022*/ 	.short	0x0101


	//----- nvinfo : EIATTR_VRC_CTA_INIT_COUNT
	.align		4
        /*0024*/ 	.byte	0x02, 0x4a
	.zero		1
	.zero		1


	//----- nvinfo : EIATTR_EXIT_INSTR_OFFSETS
	.align		4
        /*0028*/ 	.byte	0x04, 0x1c
        /*002a*/ 	.short	(.L_89 - .L_88)


	//   ....[0]....
.L_88:
        /*002c*/ 	.word	0x00000210


	//----- nvinfo : EIATTR_CRS_STACK_SIZE
	.align		4
.L_89:
        /*0030*/ 	.byte	0x04, 0x1e
        /*0032*/ 	.short	(.L_91 - .L_90)
.L_90:
        /*0034*/ 	.word	0x00000000


	//----- nvinfo : EIATTR_CBANK_PARAM_SIZE
	.align		4
.L_91:
        /*0038*/ 	.byte	0x03, 0x19
        /*003a*/ 	.short	0x0008


	//----- nvinfo : EIATTR_PARAM_CBANK
	.align		4
        /*003c*/ 	.byte	0x04, 0x0a
        /*003e*/ 	.short	(.L_93 - .L_92)
	.align		4
.L_92:
        /*0040*/ 	.word	index@(.nv.constant0._Z6kernelPh)
        /*0044*/ 	.short	0x0380
        /*0046*/ 	.short	0x0008


	//----- nvinfo : EIATTR_SW_WAR
	.align		4
.L_93:
        /*0048*/ 	.byte	0x04, 0x36
        /*004a*/ 	.short	(.L_95 - .L_94)
.L_94:
        /*004c*/ 	.word	0x00000008
.L_95:


//--------------------- .nv.info.mandelGen        --------------------------
	.section	.nv.info.mandelGen,"",@"SHT_CUDA_INFO"
	.sectionflags	@""
	.align	4


	//----- nvinfo : EIATTR_CUDA_API_VERSION
	.align		4
        /*0000*/ 	.byte	0x04, 0x37
        /*0002*/ 	.short	(.L_97 - .L_96)
.L_96:
        /*0004*/ 	.word	0x00000082


	//----- nvinfo : EIATTR_KPARAM_INFO
	.align		4
.L_97:
        /*0008*/ 	.byte	0x04, 0x17
        /*000a*/ 	.short	(.L_99 - .L_98)
.L_98:
        /*000c*/ 	.word	0x00000000
        /*0010*/ 	.short	0x0000
        /*0012*/ 	.short	0x0000
        /*0014*/ 	.byte	0x00, 0xf5, 0x21, 0x00


	//----- nvinfo : EIATTR_SPARSE_MMA_MASK
	.align		4
.L_99:
        /*0018*/ 	.byte	0x03, 0x50
        /*001a*/ 	.short	0x0000


	//----- nvinfo : EIATTR_MAXREG_COUNT
	.align		4
        /*001c*/ 	.byte	0x03, 0x1b
        /*001e*/ 	.short	0x00ff


	//----- nvinfo : EIATTR_MERCURY_ISA_VERSION
	.align		4
        /*0020*/ 	.byte	0x03, 0x5f
        /*0022*/ 	.short	0x0101


	//----- nvinfo : EIATTR_VRC_CTA_INIT_COUNT
	.align		4
        /*0024*/ 	.byte	0x02, 0x4a
	.zero		1
	.zero		1


	//----- nvinfo : EIATTR_EXIT_INSTR_OFFSETS
	.align		4
        /*0028*/ 	.byte	0x04, 0x1c
        /*002a*/ 	.short	(.L_101 - .L_100)


	//   ....[0]....
.L_100:
        /*002c*/ 	.word	0x00000030


	//   ....[1]....
        /*0030*/ 	.word	0x00000230


	//----- nvinfo : EIATTR_CRS_STACK_SIZE
	.align		4
.L_101:
        /*0034*/ 	.byte	0x04, 0x1e
        /*0036*/ 	.short	(.L_103 - .L_102)
.L_102:
        /*0038*/ 	.word	0x00000000


	//----- nvinfo : EIATTR_CBANK_PARAM_SIZE
	.align		4
.L_103:
        /*003c*/ 	.byte	0x03, 0x19
        /*003e*/ 	.short	0x0008


	//----- nvinfo : EIATTR_PARAM_CBANK
	.align		4
        /*0040*/ 	.byte	0x04, 0x0a
        /*0042*/ 	.short	(.L_105 - .L_104)
	.align		4
.L_104:
        /*0044*/ 	.word	index@(.nv.constant0.mandelGen)
        /*0048*/ 	.short	0x0380
        /*004a*/ 	.short	0x0008


	//----- nvinfo : EIATTR_SW_WAR
	.align		4
.L_105:
        /*004c*/ 	.byte	0x04, 0x36
        /*004e*/ 	.short	(.L_107 - .L_106)
.L_106:
        /*0050*/ 	.word	0x00000008
.L_107:


//--------------------- .nv.callgraph             --------------------------
	.section	.nv.callgraph,"",@"SHT_CUDA_CALLGRAPH"
	.align	4
	.sectionentsize	8
	.align		4
        /*0000*/ 	.word	0x00000000
	.align		4
        /*0004*/ 	.word	0xffffffff
	.align		4
        /*0008*/ 	.word	0x00000000
	.align		4
        /*000c*/ 	.word	0xfffffffe
	.align		4
        /*0010*/ 	.word	0x00000000
	.align		4
        /*0014*/ 	.word	0xfffffffd
	.align		4
        /*0018*/ 	.word	0x00000000
	.align		4
        /*001c*/ 	.word	0xfffffffc


//--------------------- .text._Z6mandelPh         --------------------------
	.section	.text._Z6mandelPh,"ax",@progbits
	.align	128
        .global         _Z6mandelPh
        .type           _Z6mandelPh,@function
        .size           _Z6mandelPh,(.L_x_18 - _Z6mandelPh)
        .other          _Z6mandelPh,@"STO_CUDA_ENTRY STV_DEFAULT"
_Z6mandelPh:
.text._Z6mandelPh:
[----:B------:R-:W-:Y:S01]  /*0000*/  LDC R1, c[0x0][0x37c] ;  /* 0x0000df00ff017b82 */ /* 0x000fe20000000800 */
[----:B------:R-:W0:Y:S01]  /*0010*/  S2R R8, SR_CTAID.X ;  /* 0x0000000000087919 */ /* 0x000e220000002500 */
[----:B------:R-:W-:Y:S01]  /*0020*/  HFMA2 R3, -RZ, RZ, 0.94970703125, -0.002735137939453125 ;  /* 0x3b99999aff037431 */ /* 0x000fe200000001ff */
[----:B------:R-:W-:Y:S01]  /*0030*/  MOV R5, 0x3bcccccd ;  /* 0x3bcccccd00057802 */ /* 0x000fe20000000f00 */
[----:B------:R-:W-:Y:S01]  /*0040*/  HFMA2 R4, -RZ, RZ, 0, 5.9604644775390625e-08 ;  /* 0x00000001ff047431 */ /* 0x000fe200000001ff */
[----:B------:R-:W1:Y:S01]  /*0050*/  S2R R9, SR_TID.X ;  /* 0x0000000000097919 */ /* 0x000e620000002100 */
[----:B------:R-:W-:Y:S01]  /*0060*/  BSSY.RECONVERGENT B0, `(.L_x_0) ;  /* 0x0000013000007945 */ /* 0x000fe20003800200 */
[----:B------:R-:W2:Y:S01]  /*0070*/  LDCU.64 UR4, c[0x0][0x358] ;  /* 0x00006b00ff0477ac */ /* 0x000ea20008000a00 */
[----:B0-----:R-:W-:Y:S02]  /*0080*/  I2FP.F32.U32 R0, R8 ;  /* 0x0000000800007245 */ /* 0x001fe40000201000 */
[----:B-1----:R-:W-:-:S03]  /*0090*/  I2FP.F32.U32 R2, R9 ;  /* 0x0000000900027245 */ /* 0x002fc60000201000 */
[----:B------:R-:W-:Y:S01]  /*00a0*/  FFMA R0, R0, -R3, 1.2000000476837158203 ;  /* 0x3f99999a00007423 */ /* 0x000fe20000000803 */
[----:B------:R-:W-:Y:S02]  /*00b0*/  IMAD.MOV.U32 R3, RZ, RZ, RZ ;  /* 0x000000ffff037224 */ /* 0x000fe400078e00ff */
[----:B------:R-:W-:Y:S01]  /*00c0*/  FFMA R2, R2, R5, -2 ;  /* 0xc000000002027423 */ /* 0x000fe20000000005 */
[----:B--2---:R-:W-:-:S07]  /*00d0*/  IMAD.MOV.U32 R5, RZ, RZ, RZ ;  /* 0x000000ffff057224 */ /* 0x004fce00078e00ff */
.L_x_1:
[----:B------:R-:W-:Y:S01]  /*00e0*/  FMUL R6, R5, R5 ;  /* 0x0000000505067220 */ /* 0x000fe20000400000 */
[C---:B------:R-:W-:Y:S02]  /*00f0*/  ISETP.LT.U32.AND P1, PT, R4.reuse, 0x1ff, PT ;  /* 0x000001ff0400780c */ /* 0x040fe40003f21070 */
[----:B------:R-:W-:Y:S01]  /*0100*/  IADD3 R4, PT, PT, R4, 0x1, RZ ;  /* 0x0000000104047810 */ /* 0x000fe20007ffe0ff */
[CCC-:B------:R-:W-:Y:S01]  /*0110*/  FFMA R10, R3.reuse, R3.reuse, R6.reuse ;  /* 0x00000003030a7223 */ /* 0x1c0fe20000000006 */
[C---:B------:R-:W-:Y:S01]  /*0120*/  FFMA R7, R3.reuse, R3, -R6 ;  /* 0x0000000303077223 */ /* 0x040fe20000000806 */
[----:B------:R-:W-:-:S03]  /*0130*/  FADD R3, R3, R3 ;  /* 0x0000000303037221 */ /* 0x000fc60000000000 */
[----:B------:R-:W-:Y:S01]  /*0140*/  FSETP.GEU.AND P0, PT, R10, 4, PT ;  /* 0x408000000a00780b */ /* 0x000fe20003f0e000 */
[----:B------:R-:W-:Y:S01]  /*0150*/  FADD R7, R2, R7 ;  /* 0x0000000702077221 */ /* 0x000fe20000000000 */
[----:B------:R-:W-:-:S04]  /*0160*/  FFMA R5, R3, R5, R0 ;  /* 0x0000000503057223 */ /* 0x000fc80000000000 */
[----:B------:R-:W-:-:S07]  /*0170*/  MOV R3, R7 ;  /* 0x0000000700037202 */ /* 0x000fce0000000f00 */
[----:B------:R-:W-:Y:S05]  /*0180*/  @!P0 BRA P1, `(.L_x_1) ;  /* 0xfffffffc00d48947 */ /* 0x000fea000083ffff */
[----:B------:R-:W-:Y:S05]  /*0190*/  BSYNC.RECONVERGENT B0 ;  /* 0x0000000000007941 */ /* 0x000fea0003800200 */
.L_x_0:
[----:B------:R-:W0:Y:S01]  /*01a0*/  LDCU.64 UR6, c[0x0][0x380] ;  /* 0x00007000ff0677ac */ /* 0x000e220008000a00 */
[----:B------:R-:W-:Y:S01]  /*01b0*/  IMAD R2, R8, 0x200, R9 ;  /* 0x0000020008027824 */ /* 0x000fe200078e0209 */
[----:B------:R-:W-:-:S04]  /*01c0*/  SHF.L.U32 R5, R4, 0x5, RZ ;  /* 0x0000000504057819 */ /* 0x000fc800000006ff */
[----:B0-----:R-:W-:-:S04]  /*01d0*/  IADD3 R2, P0, PT, R2, UR6, RZ ;  /* 0x0000000602027c10 */ /* 0x001fc8000ff1e0ff */
[----:B------:R-:W-:-:S05]  /*01e0*/  IADD3.X R3, PT, PT, RZ, UR7, RZ, P0, !PT ;  /* 0x00000007ff037c10 */ /* 0x000fca00087fe4ff */
[----:B------:R-:W-:Y:S01]  /*01f0*/  STG.E.U8 desc[UR4][R2.64], R5 ;  /* 0x0000000502007986 */ /* 0x000fe2000c101104 */
[----:B------:R-:W-:Y:S05]  /*0200*/  EXIT ;  /* 0x000000000000794d */ /* 0x000fea0003800000 */
.L_x_2:
[----:B------:R-:W-:-:S00]  /*0210*/  BRA `(.L_x_2) ;  /* 0xfffffffc00fc7947 */ /* 0x000fc0000383ffff */
[----:B------:R-:W-:-:S00]  /*0220*/  NOP ;  /* 0x0000000000007918 */ /* 0x000fc00000000000 */
        /* <DEDUP_REMOVED lines=13> */
.L_x_18:


//--------------------- .text._Z6plate3Ph         --------------------------
	.section	.text._Z6plate3Ph,"ax",@progbits
	.align	128
        .global         _Z6plate3Ph
        .type           _Z6plate3Ph,@function
        .size           _Z6plate3Ph,(.L_x_19 - _Z6plate3Ph)
        .other          _Z6plate3Ph,@"STO_CUDA_ENTRY STV_DEFAULT"
_Z6plate3Ph:
.text._Z6plate3Ph:
[----:B------:R-:W-:Y:S01]  /*0000*/  LDC R1, c[0x0][0x37c] ;  /* 0x0000df00ff017b82 */ /* 0x000fe20000000800 */
[----:B------:R-:W0:Y:S01]  /*0010*/  S2R R8, SR_TID.X ;  /* 0x0000000000087919 */ /* 0x000e220000002100 */
[----:B------:R-:W-:Y:S02]  /*0020*/  HFMA2 R3, -RZ, RZ, 0.257568359375, -0.0 ;  /* 0x341f8000ff037431 */ /* 0x000fe400000001ff */
[----:B------:R-:W-:Y:S01]  /*0030*/  IMAD.MOV.U32 R5, RZ, RZ, 0x34042000 ;  /* 0x34042000ff057424 */ /* 0x000fe200078e00ff */
[----:B------:R-:W-:Y:S01]  /*0040*/  BSSY.RECONVERGENT B0, `(.L_x_3) ;  /* 0x0000016000007945 */ /* 0x000fe20003800200 */
[----:B------:R-:W1:Y:S01]  /*0050*/  S2R R11, SR_CTAID.X ;  /* 0x00000000000b7919 */ /* 0x000e620000002500 */
[----:B------:R-:W-:Y:S01]  /*0060*/  CS2R R6, SRZ ;  /* 0x0000000000067805 */ /* 0x000fe2000001ff00 */
[----:B------:R-:W2:Y:S01]  /*0070*/  LDCU.64 UR4, c[0x0][0x358] ;  /* 0x00006b00ff0477ac */ /* 0x000ea20008000a00 */
[----:B0-----:R-:W-:Y:S02]  /*0080*/  I2FP.F32.U32 R0, R8 ;  /* 0x0000000800007245 */ /* 0x001fe40000201000 */
[----:B-1----:R-:W-:-:S03]  /*0090*/  I2FP.F32.U32 R2, R11 ;  /* 0x0000000b00027245 */ /* 0x002fc60000201000 */
[----:B------:R-:W-:Y:S01]  /*00a0*/  FFMA R0, R0, R3, -0.74546402692794799805 ;  /* 0xbf3ed6bb00007423 */ /* 0x000fe20000000003 */
[----:B------:R-:W-:Y:S01]  /*00b0*/  MOV R3, 0x1 ;  /* 0x0000000100037802 */ /* 0x000fe20000000f00 */
[----:B------:R-:W-:Y:S01]  /*00c0*/  FFMA R2, R2, -R5, 0.11303000152111053467 ;  /* 0x3de77c4602027423 */ /* 0x000fe20000000805 */
[----:B--2---:R-:W-:-:S07]  /*00d0*/  CS2R R4, SRZ ;  /* 0x0000000000047805 */ /* 0x004fce000001ff00 */
.L_x_4:
[----:B------:R-:W-:Y:S01]  /*00e0*/  FADD R5, R5, -R4 ;  /* 0x8000000405057221 */ /* 0x000fe20000000000 */
[----:B------:R-:W-:Y:S01]  /*00f0*/  FADD R9, R6, R6 ;  /* 0x0000000606097221 */ /* 0x000fe20000000000 */
[----:B------:R-:W-:Y:S02]  /*0100*/  ISETP.GE.U32.AND P0, PT, R3, 0x1ff, PT ;  /* 0x000001ff0300780c */ /* 0x000fe40003f06070 */
[----:B------:R-:W-:Y:S01]  /*0110*/  FADD R6, R0, R5 ;  /* 0x0000000500067221 */ /* 0x000fe20000000000 */
[----:B------:R-:W-:-:S03]  /*0120*/  FFMA R7, R9, R7, R2 ;  /* 0x0000000709077223 */ /* 0x000fc60000000002 */
[----:B------:R-:W-:Y:S01]  /*0130*/  FMUL R5, R6, R6 ;  /* 0x0000000606057220 */ /* 0x000fe20000400000 */
[----:B------:R-:W-:-:S04]  /*0140*/  FMUL R4, R7, R7 ;  /* 0x0000000707047220 */ /* 0x000fc80000400000 */
[----:B------:R-:W-:-:S05]  /*0150*/  FADD R9, R5, R4 ;  /* 0x0000000405097221 */ /* 0x000fca0000000000 */
[----:B------:R-:W-:Y:S01]  /*0160*/  FSETP.LT.AND P1, PT, R9, 4, PT ;  /* 0x408000000900780b */ /* 0x000fe20003f21000 */
[----:B------:R-:W-:-:S05]  /*0170*/  VIADD R9, R3, 0x1 ;  /* 0x0000000103097836 */ /* 0x000fca0000000000 */
[----:B------:R-:W-:-:S07]  /*0180*/  MOV R3, R9 ;  /* 0x0000000900037202 */ /* 0x000fce0000000f00 */
[----:B------:R-:W-:Y:S05]  /*0190*/  @!P0 BRA P1, `(.L_x_4) ;  /* 0xfffffffc00d08947 */ /* 0x000fea000083ffff */
[----:B------:R-:W-:Y:S05]  /*01a0*/  BSYNC.RECONVERGENT B0 ;  /* 0x0000000000007941 */ /* 0x000fea0003800200 */
.L_x_3:
[----:B------:R-:W0:Y:S01]  /*01b0*/  LDCU.64 UR6, c[0x0][0x380] ;  /* 0x00007000ff0677ac */ /* 0x000e220008000a00 */
[----:B------:R-:W-:Y:S01]  /*01c0*/  IMAD R2, R11, 0x200, R8 ;  /* 0x000002000b027824 */ /* 0x000fe200078e0208 */
[----:B------:R-:W-:-:S04]  /*01d0*/  SHF.L.U32 R5, R9, 0x4, RZ ;  /* 0x0000000409057819 */ /* 0x000fc800000006ff */
[----:B0-----:R-:W-:-:S04]  /*01e0*/  IADD3 R2, P0, PT, R2, UR6, RZ ;  /* 0x0000000602027c10 */ /* 0x001fc8000ff1e0ff */
[----:B------:R-:W-:-:S05]  /*01f0*/  IADD3.X R3, PT, PT, RZ, UR7, RZ, P0, !PT ;  /* 0x00000007ff037c10 */ /* 0x000fca00087fe4ff */
[----:B------:R-:W-:Y:S01]  /*0200*/  STG.E.U8 desc[UR4][R2.64], R5 ;  /* 0x0000000502007986 */ /* 0x000fe2000c101104 */
[----:B------:R-:W-:Y:S05]  /*0210*/  EXIT ;  /* 0x000000000000794d */ /* 0x000fea0003800000 */
.L_x_5:
        /* <DEDUP_REMOVED lines=14> */
.L_x_19:


//--------------------- .text._Z6plate2Ph         --------------------------
	.section	.text._Z6plate2Ph,"ax",@progbits
	.align	128
        .global         _Z6plate2Ph
        .type           _Z6plate2Ph,@function
        .size           _Z6plate2Ph,(.L_x_20 - _Z6plate2Ph)
        .other          _Z6plate2Ph,@"STO_CUDA_ENTRY STV_DEFAULT"
_Z6plate2Ph:
.text._Z6plate2Ph:
[----:B------:R-:W-:Y:S01]  /*0000*/  LDC R1, c[0x0][0x37c] ;  /* 0x0000df00ff017b82 */ /* 0x000fe20000000800 */
[----:B------:R-:W0:Y:S01]  /*0010*/  S2R R8, SR_TID.X ;  /* 0x0000000000087919 */ /* 0x000e220000002100 */
[----:B------:R-:W-:Y:S02]  /*0020*/  HFMA2 R3, -RZ, RZ, 0.63232421875, -0.0012969970703125 ;  /* 0x390f9550ff037431 */ /* 0x000fe400000001ff */
[----:B------:R-:W-:Y:S01]  /*0030*/  IMAD.MOV.U32 R5, RZ, RZ, 0x3953415b ;  /* 0x3953415bff057424 */ /* 0x000fe200078e00ff */
[----:B------:R-:W-:Y:S01]  /*0040*/  BSSY.RECONVERGENT B0, `(.L_x_6) ;  /* 0x0000016000007945 */ /* 0x000fe20003800200 */
[----:B------:R-:W1:Y:S01]  /*0050*/  S2R R11, SR_CTAID.X ;  /* 0x00000000000b7919 */ /* 0x000e620000002500 */
[----:B------:R-:W-:Y:S01]  /*0060*/  CS2R R6, SRZ ;  /* 0x0000000000067805 */ /* 0x000fe2000001ff00 */
[----:B------:R-:W2:Y:S01]  /*0070*/  LDCU.64 UR4, c[0x0][0x358] ;  /* 0x00006b00ff0477ac */ /* 0x000ea20008000a00 */
[----:B0-----:R-:W-:Y:S02]  /*0080*/  I2FP.F32.U32 R0, R8 ;  /* 0x0000000800007245 */ /* 0x001fe40000201000 */
[----:B-1----:R-:W-:-:S03]  /*0090*/  I2FP.F32.U32 R2, R11 ;  /* 0x0000000b00027245 */ /* 0x002fc60000201000 */
[----:B------:R-:W-:Y:S01]  /*00a0*/  FFMA R0, R0, R3, -0.79311400651931762695 ;  /* 0xbf4b098500007423 */ /* 0x000fe20000000003 */
[----:B------:R-:W-:Y:S01]  /*00b0*/  MOV R3, 0x1 ;  /* 0x0000000100037802 */ /* 0x000fe20000000f00 */
[----:B------:R-:W-:Y:S01]  /*00c0*/  FFMA R2, R2, -R5, 0.14097400009632110596 ;  /* 0x3e105b7d02027423 */ /* 0x000fe20000000805 */
[----:B--2---:R-:W-:-:S07]  /*00d0*/  CS2R R4, SRZ ;  /* 0x0000000000047805 */ /* 0x004fce000001ff00 */
.L_x_7:
        /* <DEDUP_REMOVED lines=13> */
.L_x_6:
[----:B------:R-:W0:Y:S01]  /*01b0*/  LDCU.64 UR6, c[0x0][0x380] ;  /* 0x00007000ff0677ac */ /* 0x000e220008000a00 */
[----:B------:R-:W-:Y:S01]  /*01c0*/  IMAD R2, R11, 0x200, R8 ;  /* 0x000002000b027824 */ /* 0x000fe200078e0208 */
[----:B------:R-:W-:-:S04]  /*01d0*/  SHF.L.U32 R5, R9, 0x4, RZ ;  /* 0x0000000409057819 */ /* 0x000fc800000006ff */
[----:B0-----:R-:W-:-:S04]  /*01e0*/  IADD3 R2, P0, PT, R2, UR6, RZ ;  /* 0x0000000602027c10 */ /* 0x001fc8000ff1e0ff */
[----:B------:R-:W-:-:S05]  /*01f0*/  IADD3.X R3, PT, PT, RZ, UR7, RZ, P0, !PT ;  /* 0x00000007ff037c10 */ /* 0x000fca00087fe4ff */
[----:B------:R-:W-:Y:S01]  /*0200*/  STG.E.U8 desc[UR4][R2.64], R5 ;  /* 0x0000000502007986 */ /* 0x000fe2000c101104 */
[----:B------:R-:W-:Y:S05]  /*0210*/  EXIT ;  /* 0x000000000000794d */ /* 0x000fea0003800000 */
.L_x_8:
        /* <DEDUP_REMOVED lines=14> */
.L_x_20:


//--------------------- .text._Z6plate1Ph         --------------------------
	.section	.text._Z6plate1Ph,"ax",@progbits
	.align	128
        .global         _Z6plate1Ph
        .type           _Z6plate1Ph,@function
        .size           _Z6plate1Ph,(.L_x_21 - _Z6plate1Ph)
        .other          _Z6plate1Ph,@"STO_CUDA_ENTRY STV_DEFAULT"
_Z6plate1Ph:
.text._Z6plate1Ph:
[----:B------:R-:W-:Y:S01]  /*0000*/  LDC R1, c[0x0][0x37c] ;  /* 0x0000df00ff017b82 */ /* 0x000fe20000000800 */
[----:B------:R-:W0:Y:S01]  /*0010*/  S2R R8, SR_TID.X ;  /* 0x0000000000087919 */ /* 0x000e220000002100 */
[----:B------:R-:W-:Y:S02]  /*0020*/  HFMA2 R3, -RZ, RZ, 0.289306640625, -0.0 ;  /* 0x34a18000ff037431 */ /* 0x000fe400000001ff */
[----:B------:R-:W-:Y:S01]  /*0030*/  IMAD.MOV.U32 R5, RZ, RZ, 0x34831800 ;  /* 0x34831800ff057424 */ /* 0x000fe200078e00ff */
[----:B------:R-:W-:Y:S01]  /*0040*/  BSSY.RECONVERGENT B0, `(.L_x_9) ;  /* 0x0000016000007945 */ /* 0x000fe20003800200 */
[----:B------:R-:W1:Y:S01]  /*0050*/  S2R R11, SR_CTAID.X ;  /* 0x00000000000b7919 */ /* 0x000e620000002500 */
[----:B------:R-:W-:Y:S01]  /*0060*/  CS2R R6, SRZ ;  /* 0x0000000000067805 */ /* 0x000fe2000001ff00 */
[----:B------:R-:W2:Y:S01]  /*0070*/  LDCU.64 UR4, c[0x0][0x358] ;  /* 0x00006b00ff0477ac */ /* 0x000ea20008000a00 */
[----:B0-----:R-:W-:Y:S02]  /*0080*/  I2FP.F32.U32 R0, R8 ;  /* 0x0000000800007245 */ /* 0x001fe40000201000 */
[----:B-1----:R-:W-:-:S03]  /*0090*/  I2FP.F32.U32 R2, R11 ;  /* 0x0000000b00027245 */ /* 0x002fc60000201000 */
[----:B------:R-:W-:Y:S01]  /*00a0*/  FFMA R0, R0, R3, -0.69106000661849975586 ;  /* 0xbf30e94f00007423 */ /* 0x000fe20000000003 */
[----:B------:R-:W-:Y:S01]  /*00b0*/  MOV R3, 0x1 ;  /* 0x0000000100037802 */ /* 0x000fe20000000f00 */
[----:B------:R-:W-:Y:S01]  /*00c0*/  FFMA R2, R2, -R5, 0.3872280120849609375 ;  /* 0x3ec642c002027423 */ /* 0x000fe20000000805 */
[----:B--2---:R-:W-:-:S07]  /*00d0*/  CS2R R4, SRZ ;  /* 0x0000000000047805 */ /* 0x004fce000001ff00 */
.L_x_10:
        /* <DEDUP_REMOVED lines=13> */
.L_x_9:
[----:B------:R-:W0:Y:S01]  /*01b0*/  LDCU.64 UR6, c[0x0][0x380] ;  /* 0x00007000ff0677ac */ /* 0x000e220008000a00 */
[----:B------:R-:W-:Y:S01]  /*01c0*/  IMAD R2, R11, 0x200, R8 ;  /* 0x000002000b027824 */ /* 0x000fe200078e0208 */
[----:B------:R-:W-:-:S04]  /*01d0*/  SHF.L.U32 R5, R9, 0x4, RZ ;  /* 0x0000000409057819 */ /* 0x000fc800000006ff */
[----:B0-----:R-:W-:-:S04]  /*01e0*/  IADD3 R2, P0, PT, R2, UR6, RZ ;  /* 0x0000000602027c10 */ /* 0x001fc8000ff1e0ff */
[----:B------:R-:W-:-:S05]  /*01f0*/  IADD3.X R3, PT, PT, RZ, UR7, RZ, P0, !PT ;  /* 0x00000007ff037c10 */ /* 0x000fca00087fe4ff */
[----:B------:R-:W-:Y:S01]  /*0200*/  STG.E.U8 desc[UR4][R2.64], R5 ;  /* 0x0000000502007986 */ /* 0x000fe2000c101104 */
[----:B------:R-:W-:Y:S05]  /*0210*/  EXIT ;  /* 0x000000000000794d */ /* 0x000fea0003800000 */
.L_x_11:
        /* <DEDUP_REMOVED lines=14> */
.L_x_21:


//--------------------- .text._Z6kernelPh         --------------------------
	.section	.text._Z6kernelPh,"ax",@progbits
	.align	128
        .global         _Z6kernelPh
        .type           _Z6kernelPh,@function
        .size           _Z6kernelPh,(.L_x_22 - _Z6kernelPh)
        .other          _Z6kernelPh,@"STO_CUDA_ENTRY STV_DEFAULT"
_Z6kernelPh:
.text._Z6kernelPh:
[----:B------:R-:W-:Y:S01]  /*0000*/  LDC R1, c[0x0][0x37c] ;  /* 0x0000df00ff017b82 */ /* 0x000fe20000000800 */
[----:B------:R-:W0:Y:S01]  /*0010*/  S2R R8, SR_TID.X ;  /* 0x0000000000087919 */ /* 0x000e220000002100 */
[----:B------:R-:W-:Y:S02]  /*0020*/  HFMA2 R3, -RZ, RZ, 0.974609375, -19.203125 ;  /* 0x3bcccccdff037431 */ /* 0x000fe400000001ff */
[----:B------:R-:W-:Y:S01]  /*0030*/  IMAD.MOV.U32 R5, RZ, RZ, 0x3b99999a ;  /* 0x3b99999aff057424 */ /* 0x000fe200078e00ff */
[----:B------:R-:W-:Y:S01]  /*0040*/  BSSY.RECONVERGENT B0, `(.L_x_12) ;  /* 0x0000016000007945 */ /* 0x000fe20003800200 */
[----:B------:R-:W1:Y:S01]  /*0050*/  S2R R11, SR_CTAID.X ;  /* 0x00000000000b7919 */ /* 0x000e620000002500 */
[----:B------:R-:W-:Y:S01]  /*0060*/  CS2R R6, SRZ ;  /* 0x0000000000067805 */ /* 0x000fe2000001ff00 */
[----:B------:R-:W2:Y:S01]  /*0070*/  LDCU.64 UR4, c[0x0][0x358] ;  /* 0x00006b00ff0477ac */ /* 0x000ea20008000a00 */
[----:B0-----:R-:W-:Y:S02]  /*0080*/  I2FP.F32.U32 R0, R8 ;  /* 0x0000000800007245 */ /* 0x001fe40000201000 */
[----:B-1----:R-:W-:-:S03]  /*0090*/  I2FP.F32.U32 R2, R11 ;  /* 0x0000000b00027245 */ /* 0x002fc60000201000 */
[----:B------:R-:W-:Y:S01]  /*00a0*/  FFMA R0, R0, R3, -2 ;  /* 0xc000000000007423 */ /* 0x000fe20000000003 */
[----:B------:R-:W-:Y:S01]  /*00b0*/  MOV R3, 0x1 ;  /* 0x0000000100037802 */ /* 0x000fe20000000f00 */
[----:B------:R-:W-:Y:S01]  /*00c0*/  FFMA R2, R2, -R5, 1.2000000476837158203 ;  /* 0x3f99999a02027423 */ /* 0x000fe20000000805 */
[----:B--2---:R-:W-:-:S07]  /*00d0*/  CS2R R4, SRZ ;  /* 0x0000000000047805 */ /* 0x004fce000001ff00 */
.L_x_13:
        /* <DEDUP_REMOVED lines=13> */
.L_x_12:
[----:B------:R-:W0:Y:S01]  /*01b0*/  LDCU.64 UR6, c[0x0][0x380] ;  /* 0x00007000ff0677ac */ /* 0x000e220008000a00 */
[----:B------:R-:W-:Y:S01]  /*01c0*/  IMAD R2, R11, 0x200, R8 ;  /* 0x000002000b027824 */ /* 0x000fe200078e0208 */
[----:B------:R-:W-:-:S04]  /*01d0*/  SHF.L.U32 R5, R9, 0x4, RZ ;  /* 0x0000000409057819 */ /* 0x000fc800000006ff */
[----:B0-----:R-:W-:-:S04]  /*01e0*/  IADD3 R2, P0, PT, R2, UR6, RZ ;  /* 0x0000000602027c10 */ /* 0x001fc8000ff1e0ff */
[----:B------:R-:W-:-:S05]  /*01f0*/  IADD3.X R3, PT, PT, RZ, UR7, RZ, P0, !PT ;  /* 0x00000007ff037c10 */ /* 0x000fca00087fe4ff */
[----:B------:R-:W-:Y:S01]  /*0200*/  STG.E.U8 desc[UR4][R2.64], R5 ;  /* 0x0000000502007986 */ /* 0x000fe2000c101104 */
[----:B------:R-:W-:Y:S05]  /*0210*/  EXIT ;  /* 0x000000000000794d */ /* 0x000fea0003800000 */
.L_x_14:
        /* <DEDUP_REMOVED lines=14> */
.L_x_22:


//--------------------- .text.mandelGen           --------------------------
	.section	.text.mandelGen,"ax",@progbits
	.align	128
        .global         mandelGen
        .type           mandelGen,@function
        .size           mandelGen,(.L_x_23 - mandelGen)
        .other          mandelGen,@"STO_CUDA_ENTRY STV_DEFAULT"
mandelGen:
.text.mandelGen:
[----:B------:R-:W-:Y:S01]  /*0000*/  LDC R1, c[0x0][0x37c] ;  /* 0x0000df00ff017b82 */ /* 0x000fe20000000800 */
[----:B------:R-:W0:Y:S02]  /*0010*/  S2R R11, SR_CTAID.X ;  /* 0x00000000000b7919 */ /* 0x000e240000002500 */
[----:B0-----:R-:W-:-:S13]  /*0020*/  ISETP.GT.U32.AND P0, PT, R11, 0x1ff, PT ;  /* 0x000001ff0b00780c */ /* 0x001fda0003f04070 */
[----:B------:R-:W-:Y:S05]  /*0030*/  @P0 EXIT ;  /* 0x000000000000094d */ /* 0x000fea0003800000 */
[----:B------:R-:W0:Y:S01]  /*0040*/  S2R R8, SR_TID.X ;  /* 0x0000000000087919 */ /* 0x000e220000002100 */
[----:B------:R-:W-:Y:S01]  /*0050*/  HFMA2 R3, -RZ, RZ, 0.63232421875, -0.0012969970703125 ;  /* 0x390f9550ff037431 */ /* 0x000fe200000001ff */
[----:B------:R-:W-:Y:S01]  /*0060*/  I2FP.F32.U32 R2, R11 ;  /* 0x0000000b00027245 */ /* 0x000fe20000201000 */
[----:B------:R-:W-:Y:S01]  /*0070*/  IMAD.MOV.U32 R5, RZ, RZ, 0x3953415b ;  /* 0x3953415bff057424 */ /* 0x000fe200078e00ff */
[----:B------:R-:W-:Y:S01]  /*0080*/  BSSY.RECONVERGENT B0, `(.L_x_15) ;  /* 0x0000014000007945 */ /* 0x000fe20003800200 */
[----:B------:R-:W-:Y:S01]  /*0090*/  CS2R R6, SRZ ;  /* 0x0000000000067805 */ /* 0x000fe2000001ff00 */
[----:B------:R-:W1:Y:S01]  /*00a0*/  LDCU.64 UR4, c[0x0][0x358] ;  /* 0x00006b00ff0477ac */ /* 0x000e620008000a00 */
[----:B------:R-:W-:Y:S01]  /*00b0*/  FFMA R2, R2, -R5, 0.14097400009632110596 ;  /* 0x3e105b7d02027423 */ /* 0x000fe20000000805 */
[----:B------:R-:W-:Y:S02]  /*00c0*/  CS2R R4, SRZ ;  /* 0x0000000000047805 */ /* 0x000fe4000001ff00 */
[----:B0-----:R-:W-:-:S05]  /*00d0*/  I2FP.F32.U32 R0, R8 ;  /* 0x0000000800007245 */ /* 0x001fca0000201000 */
[----:B------:R-:W-:Y:S01]  /*00e0*/  FFMA R0, R0, R3, -0.79311400651931762695 ;  /* 0xbf4b098500007423 */ /* 0x000fe20000000003 */
[----:B-1----:R-:W-:-:S07]  /*00f0*/  MOV R3, 0x1 ;  /* 0x0000000100037802 */ /* 0x002fce0000000f00 */
.L_x_16:
        /* <DEDUP_REMOVED lines=13> */
.L_x_15:
[----:B------:R-:W0:Y:S01]  /*01d0*/  LDCU.64 UR6, c[0x0][0x380] ;  /* 0x00007000ff0677ac */ /* 0x000e220008000a00 */
[----:B------:R-:W-:Y:S01]  /*01e0*/  IMAD R2, R11, 0x200, R8 ;  /* 0x000002000b027824 */ /* 0x000fe200078e0208 */
[----:B------:R-:W-:-:S04]  /*01f0*/  SHF.L.U32 R5, R9, 0x4, RZ ;  /* 0x0000000409057819 */ /* 0x000fc800000006ff */
[----:B0-----:R-:W-:-:S04]  /*0200*/  IADD3 R2, P0, PT, R2, UR6, RZ ;  /* 0x0000000602027c10 */ /* 0x001fc8000ff1e0ff */
[----:B------:R-:W-:-:S05]  /*0210*/  IADD3.X R3, PT, PT, RZ, UR7, RZ, P0, !PT ;  /* 0x00000007ff037c10 */ /* 0x000fca00087fe4ff */
[----:B------:R-:W-:Y:S01]  /*0220*/  STG.E.U8 desc[UR4][R2.64], R5 ;  /* 0x0000000502007986 */ /* 0x000fe2000c101104 */
[----:B------:R-:W-:Y:S05]  /*0230*/  EXIT ;  /* 0x000000000000794d */ /* 0x000fea0003800000 */
.L_x_17:
        /* <DEDUP_REMOVED lines=12> */
.L_x_23:


//--------------------- .nv.shared.reserved.0     --------------------------
	.section	.nv.shared.reserved.0,"aw",@nobits
	.weak		__nv_reservedSMEM_offset_0_alias
	.size		__nv_reservedSMEM_offset_0_alias, 0, 64
	.other		__nv_reservedSMEM_offset_0_alias,@"STO_CUDA_RESERVED_SHARED STV_DEFAULT"
__nv_reservedSMEM_offset_0_alias:
	.zero		0
	.zero		64


//--------------------- .nv.constant0._Z6mandelPh --------------------------
	.section	.nv.constant0._Z6mandelPh,"a",@progbits
	.sectionflags	@""
	.align	4
.nv.constant0._Z6mandelPh:
	.zero		904


//--------------------- .nv.constant0._Z6plate3Ph --------------------------
	.section	.nv.constant0._Z6plate3Ph,"a",@progbits
	.sectionflags	@""
	.align	4
.nv.constant0._Z6plate3Ph:
	.zero		904


//--------------------- .nv.constant0._Z6plate2Ph --------------------------
	.section	.nv.constant0._Z6plate2Ph,"a",@progbits
	.sectionflags	@""
	.align	4
.nv.constant0._Z6plate2Ph:
	.zero		904


//--------------------- .nv.constant0._Z6plate1Ph --------------------------
	.section	.nv.constant0._Z6plate1Ph,"a",@progbits
	.sectionflags	@""
	.align	4
.nv.constant0._Z6plate1Ph:
	.zero		904


//--------------------- .nv.constant0._Z6kernelPh --------------------------
	.section	.nv.constant0._Z6kernelPh,"a",@progbits
	.sectionflags	@""
	.align	4
.nv.constant0._Z6kernelPh:
	.zero		904


//--------------------- .nv.constant0.mandelGen   --------------------------
	.section	.nv.constant0.mandelGen,"a",@progbits
	.sectionflags	@""
	.align	4
.nv.constant0.mandelGen:
	.zero		904


//--------------------- SYMBOLS --------------------------

	.type		.nv.reservedSmem.offset0,@object
	.size		.nv.reservedSmem.offset0,0x4
